//
// Generated by NVIDIA NVVM Compiler
//
// Compiler Build ID: CL-36424714
// Cuda compilation tools, release 13.0, V13.0.88
// Based on NVVM 20.0.0
//

.version 9.0
.target sm_100
.address_size 64

	// .globl	_Z18convolution_kernelPjS_S_ii

.visible .entry _Z18convolution_kernelPjS_S_ii(
	.param .u64 .ptr .align 1 _Z18convolution_kernelPjS_S_ii_param_0,
	.param .u64 .ptr .align 1 _Z18convolution_kernelPjS_S_ii_param_1,
	.param .u64 .ptr .align 1 _Z18convolution_kernelPjS_S_ii_param_2,
	.param .u32 _Z18convolution_kernelPjS_S_ii_param_3,
	.param .u32 _Z18convolution_kernelPjS_S_ii_param_4
)
{
	.reg .pred 	%p<93>;
	.reg .b32 	%r<173>;
	.reg .b64 	%rd<62>;

	ld.param.u64 	%rd6, [_Z18convolution_kernelPjS_S_ii_param_0];
	ld.param.u64 	%rd7, [_Z18convolution_kernelPjS_S_ii_param_1];
	ld.param.u64 	%rd5, [_Z18convolution_kernelPjS_S_ii_param_2];
	ld.param.u32 	%r75, [_Z18convolution_kernelPjS_S_ii_param_3];
	ld.param.u32 	%r76, [_Z18convolution_kernelPjS_S_ii_param_4];
	cvta.to.global.u64 	%rd1, %rd7;
	cvta.to.global.u64 	%rd2, %rd6;
	mov.u32 	%r77, %ctaid.y;
	mov.u32 	%r78, %ntid.y;
	mov.u32 	%r79, %tid.y;
	mad.lo.s32 	%r1, %r77, %r78, %r79;
	mov.u32 	%r80, %ctaid.x;
	mov.u32 	%r81, %ntid.x;
	mov.u32 	%r82, %tid.x;
	mad.lo.s32 	%r2, %r80, %r81, %r82;
	max.s32 	%r83, %r1, %r2;
	setp.ge.s32 	%p2, %r83, %r75;
	@%p2 bra 	$L__BB0_45;
	setp.lt.s32 	%p3, %r76, 1;
	mov.b32 	%r148, 0;
	@%p3 bra 	$L__BB0_44;
	shr.u32 	%r86, %r76, 1;
	sub.s32 	%r3, %r1, %r86;
	sub.s32 	%r4, %r2, %r86;
	and.b32  	%r5, %r76, 7;
	add.s32 	%r6, %r5, -1;
	and.b32  	%r7, %r76, 3;
	and.b32  	%r8, %r76, 2147483640;
	and.b32  	%r9, %r76, 1;
	mov.b32 	%r144, 0;
	mov.u32 	%r148, %r144;
$L__BB0_3:
	setp.lt.u32 	%p4, %r76, 8;
	add.s32 	%r89, %r144, %r3;
	setp.gt.s32 	%p5, %r89, -1;
	setp.lt.s32 	%p6, %r89, %r75;
	and.pred  	%p1, %p5, %p6;
	mul.lo.s32 	%r12, %r89, %r75;
	mul.lo.s32 	%r13, %r144, %r76;
	mov.b32 	%r164, 0;
	@%p4 bra 	$L__BB0_22;
	mov.b32 	%r146, 0;
	cvt.u64.u32 	%rd12, %r13;
$L__BB0_5:
	.pragma "nounroll";
	add.s32 	%r16, %r146, %r4;
	setp.gt.s32 	%p7, %r16, -1;
	setp.lt.s32 	%p8, %r16, %r75;
	and.pred  	%p9, %p7, %p8;
	and.pred  	%p11, %p1, %p9;
	not.pred 	%p12, %p11;
	@%p12 bra 	$L__BB0_7;
	add.s32 	%r91, %r16, %r12;
	mul.wide.u32 	%rd8, %r91, 4;
	add.s64 	%rd9, %rd2, %rd8;
	ld.global.u32 	%r92, [%rd9];
	add.s32 	%r93, %r146, %r13;
	mul.wide.u32 	%rd10, %r93, 4;
	add.s64 	%rd11, %rd1, %rd10;
	ld.global.u32 	%r94, [%rd11];
	mad.lo.s32 	%r148, %r94, %r92, %r148;
$L__BB0_7:
	add.s32 	%r19, %r16, 1;
	setp.gt.s32 	%p13, %r19, -1;
	setp.lt.s32 	%p14, %r19, %r75;
	and.pred  	%p15, %p13, %p14;
	and.pred  	%p16, %p1, %p15;
	cvt.u64.u32 	%rd13, %r146;
	add.s64 	%rd14, %rd13, %rd12;
	shl.b64 	%rd15, %rd14, 2;
	add.s64 	%rd3, %rd1, %rd15;
	not.pred 	%p17, %p16;
	@%p17 bra 	$L__BB0_9;
	add.s32 	%r95, %r19, %r12;
	mul.wide.u32 	%rd16, %r95, 4;
	add.s64 	%rd17, %rd2, %rd16;
	ld.global.u32 	%r96, [%rd17];
	ld.global.u32 	%r97, [%rd3+4];
	mad.lo.s32 	%r148, %r97, %r96, %r148;
$L__BB0_9:
	add.s32 	%r22, %r16, 2;
	setp.gt.s32 	%p18, %r22, -1;
	setp.lt.s32 	%p19, %r22, %r75;
	and.pred  	%p20, %p18, %p19;
	and.pred  	%p21, %p1, %p20;
	not.pred 	%p22, %p21;
	@%p22 bra 	$L__BB0_11;
	add.s32 	%r98, %r22, %r12;
	mul.wide.u32 	%rd18, %r98, 4;
	add.s64 	%rd19, %rd2, %rd18;
	ld.global.u32 	%r99, [%rd19];
	ld.global.u32 	%r100, [%rd3+8];
	mad.lo.s32 	%r148, %r100, %r99, %r148;
$L__BB0_11:
	add.s32 	%r25, %r16, 3;
	setp.gt.s32 	%p23, %r25, -1;
	setp.lt.s32 	%p24, %r25, %r75;
	and.pred  	%p25, %p23, %p24;
	and.pred  	%p26, %p1, %p25;
	not.pred 	%p27, %p26;
	@%p27 bra 	$L__BB0_13;
	add.s32 	%r101, %r25, %r12;
	mul.wide.u32 	%rd20, %r101, 4;
	add.s64 	%rd21, %rd2, %rd20;
	ld.global.u32 	%r102, [%rd21];
	ld.global.u32 	%r103, [%rd3+12];
	mad.lo.s32 	%r148, %r103, %r102, %r148;
$L__BB0_13:
	add.s32 	%r28, %r16, 4;
	setp.gt.s32 	%p28, %r28, -1;
	setp.lt.s32 	%p29, %r28, %r75;
	and.pred  	%p30, %p28, %p29;
	and.pred  	%p31, %p1, %p30;
	not.pred 	%p32, %p31;
	@%p32 bra 	$L__BB0_15;
	add.s32 	%r104, %r28, %r12;
	mul.wide.u32 	%rd22, %r104, 4;
	add.s64 	%rd23, %rd2, %rd22;
	ld.global.u32 	%r105, [%rd23];
	ld.global.u32 	%r106, [%rd3+16];
	mad.lo.s32 	%r148, %r106, %r105, %r148;
$L__BB0_15:
	add.s32 	%r31, %r16, 5;
	setp.gt.s32 	%p33, %r31, -1;
	setp.lt.s32 	%p34, %r31, %r75;
	and.pred  	%p35, %p33, %p34;
	and.pred  	%p36, %p1, %p35;
	not.pred 	%p37, %p36;
	@%p37 bra 	$L__BB0_17;
	add.s32 	%r107, %r31, %r12;
	mul.wide.u32 	%rd24, %r107, 4;
	add.s64 	%rd25, %rd2, %rd24;
	ld.global.u32 	%r108, [%rd25];
	ld.global.u32 	%r109, [%rd3+20];
	mad.lo.s32 	%r148, %r109, %r108, %r148;
$L__BB0_17:
	add.s32 	%r34, %r16, 6;
	setp.gt.s32 	%p38, %r34, -1;
	setp.lt.s32 	%p39, %r34, %r75;
	and.pred  	%p40, %p38, %p39;
	and.pred  	%p41, %p1, %p40;
	not.pred 	%p42, %p41;
	@%p42 bra 	$L__BB0_19;
	add.s32 	%r110, %r34, %r12;
	mul.wide.u32 	%rd26, %r110, 4;
	add.s64 	%rd27, %rd2, %rd26;
	ld.global.u32 	%r111, [%rd27];
	ld.global.u32 	%r112, [%rd3+24];
	mad.lo.s32 	%r148, %r112, %r111, %r148;
$L__BB0_19:
	add.s32 	%r37, %r16, 7;
	setp.gt.s32 	%p43, %r37, -1;
	setp.lt.s32 	%p44, %r37, %r75;
	and.pred  	%p45, %p43, %p44;
	and.pred  	%p46, %p1, %p45;
	not.pred 	%p47, %p46;
	@%p47 bra 	$L__BB0_21;
	add.s32 	%r113, %r37, %r12;
	mul.wide.u32 	%rd28, %r113, 4;
	add.s64 	%rd29, %rd2, %rd28;
	ld.global.u32 	%r114, [%rd29];
	ld.global.u32 	%r115, [%rd3+28];
	mad.lo.s32 	%r148, %r115, %r114, %r148;
$L__BB0_21:
	add.s32 	%r146, %r146, 8;
	setp.ne.s32 	%p48, %r146, %r8;
	mov.u32 	%r164, %r8;
	@%p48 bra 	$L__BB0_5;
$L__BB0_22:
	setp.eq.s32 	%p49, %r5, 0;
	@%p49 bra 	$L__BB0_43;
	setp.lt.u32 	%p50, %r6, 3;
	@%p50 bra 	$L__BB0_33;
	add.s32 	%r44, %r164, %r4;
	setp.gt.s32 	%p51, %r44, -1;
	setp.lt.s32 	%p52, %r44, %r75;
	and.pred  	%p53, %p51, %p52;
	and.pred  	%p55, %p1, %p53;
	not.pred 	%p56, %p55;
	@%p56 bra 	$L__BB0_26;
	add.s32 	%r117, %r44, %r12;
	mul.wide.u32 	%rd30, %r117, 4;
	add.s64 	%rd31, %rd2, %rd30;
	ld.global.u32 	%r118, [%rd31];
	add.s32 	%r119, %r164, %r13;
	mul.wide.u32 	%rd32, %r119, 4;
	add.s64 	%rd33, %rd1, %rd32;
	ld.global.u32 	%r120, [%rd33];
	mad.lo.s32 	%r148, %r120, %r118, %r148;
$L__BB0_26:
	add.s32 	%r47, %r44, 1;
	setp.gt.s32 	%p57, %r47, -1;
	setp.lt.s32 	%p58, %r47, %r75;
	and.pred  	%p59, %p57, %p58;
	and.pred  	%p60, %p1, %p59;
	cvt.u64.u32 	%rd34, %r13;
	cvt.u64.u32 	%rd35, %r164;
	add.s64 	%rd36, %rd35, %rd34;
	shl.b64 	%rd37, %rd36, 2;
	add.s64 	%rd4, %rd1, %rd37;
	not.pred 	%p61, %p60;
	@%p61 bra 	$L__BB0_28;
	add.s32 	%r121, %r47, %r12;
	mul.wide.u32 	%rd38, %r121, 4;
	add.s64 	%rd39, %rd2, %rd38;
	ld.global.u32 	%r122, [%rd39];
	ld.global.u32 	%r123, [%rd4+4];
	mad.lo.s32 	%r148, %r123, %r122, %r148;
$L__BB0_28:
	add.s32 	%r50, %r44, 2;
	setp.gt.s32 	%p62, %r50, -1;
	setp.lt.s32 	%p63, %r50, %r75;
	and.pred  	%p64, %p62, %p63;
	and.pred  	%p65, %p1, %p64;
	not.pred 	%p66, %p65;
	@%p66 bra 	$L__BB0_30;
	add.s32 	%r124, %r50, %r12;
	mul.wide.u32 	%rd40, %r124, 4;
	add.s64 	%rd41, %rd2, %rd40;
	ld.global.u32 	%r125, [%rd41];
	ld.global.u32 	%r126, [%rd4+8];
	mad.lo.s32 	%r148, %r126, %r125, %r148;
$L__BB0_30:
	add.s32 	%r53, %r44, 3;
	setp.gt.s32 	%p67, %r53, -1;
	setp.lt.s32 	%p68, %r53, %r75;
	and.pred  	%p69, %p67, %p68;
	and.pred  	%p70, %p1, %p69;
	not.pred 	%p71, %p70;
	@%p71 bra 	$L__BB0_32;
	add.s32 	%r127, %r53, %r12;
	mul.wide.u32 	%rd42, %r127, 4;
	add.s64 	%rd43, %rd2, %rd42;
	ld.global.u32 	%r128, [%rd43];
	ld.global.u32 	%r129, [%rd4+12];
	mad.lo.s32 	%r148, %r129, %r128, %r148;
$L__BB0_32:
	add.s32 	%r164, %r164, 4;
$L__BB0_33:
	setp.eq.s32 	%p72, %r7, 0;
	@%p72 bra 	$L__BB0_43;
	setp.eq.s32 	%p73, %r7, 1;
	@%p73 bra 	$L__BB0_40;
	add.s32 	%r60, %r164, %r4;
	setp.gt.s32 	%p74, %r60, -1;
	setp.lt.s32 	%p75, %r60, %r75;
	and.pred  	%p76, %p74, %p75;
	and.pred  	%p78, %p1, %p76;
	not.pred 	%p79, %p78;
	@%p79 bra 	$L__BB0_37;
	add.s32 	%r131, %r60, %r12;
	mul.wide.u32 	%rd44, %r131, 4;
	add.s64 	%rd45, %rd2, %rd44;
	ld.global.u32 	%r132, [%rd45];
	add.s32 	%r133, %r164, %r13;
	mul.wide.u32 	%rd46, %r133, 4;
	add.s64 	%rd47, %rd1, %rd46;
	ld.global.u32 	%r134, [%rd47];
	mad.lo.s32 	%r148, %r134, %r132, %r148;
$L__BB0_37:
	add.s32 	%r63, %r60, 1;
	setp.gt.s32 	%p80, %r63, -1;
	setp.lt.s32 	%p81, %r63, %r75;
	and.pred  	%p82, %p80, %p81;
	and.pred  	%p83, %p1, %p82;
	not.pred 	%p84, %p83;
	@%p84 bra 	$L__BB0_39;
	add.s32 	%r135, %r63, %r12;
	mul.wide.u32 	%rd48, %r135, 4;
	add.s64 	%rd49, %rd2, %rd48;
	ld.global.u32 	%r136, [%rd49];
	cvt.u64.u32 	%rd50, %r13;
	cvt.u64.u32 	%rd51, %r164;
	add.s64 	%rd52, %rd51, %rd50;
	shl.b64 	%rd53, %rd52, 2;
	add.s64 	%rd54, %rd1, %rd53;
	ld.global.u32 	%r137, [%rd54+4];
	mad.lo.s32 	%r148, %r137, %r136, %r148;
$L__BB0_39:
	add.s32 	%r164, %r164, 2;
$L__BB0_40:
	setp.eq.s32 	%p85, %r9, 0;
	@%p85 bra 	$L__BB0_43;
	add.s32 	%r70, %r164, %r4;
	setp.gt.s32 	%p86, %r70, -1;
	setp.lt.s32 	%p87, %r70, %r75;
	and.pred  	%p88, %p86, %p87;
	and.pred  	%p90, %p1, %p88;
	not.pred 	%p91, %p90;
	@%p91 bra 	$L__BB0_43;
	add.s32 	%r138, %r70, %r12;
	mul.wide.u32 	%rd55, %r138, 4;
	add.s64 	%rd56, %rd2, %rd55;
	ld.global.u32 	%r139, [%rd56];
	add.s32 	%r140, %r164, %r13;
	mul.wide.u32 	%rd57, %r140, 4;
	add.s64 	%rd58, %rd1, %rd57;
	ld.global.u32 	%r141, [%rd58];
	mad.lo.s32 	%r148, %r141, %r139, %r148;
$L__BB0_43:
	add.s32 	%r144, %r144, 1;
	setp.ne.s32 	%p92, %r144, %r76;
	@%p92 bra 	$L__BB0_3;
$L__BB0_44:
	max.s32 	%r142, %r148, 0;
	mad.lo.s32 	%r143, %r75, %r1, %r2;
	cvta.to.global.u64 	%rd59, %rd5;
	mul.wide.s32 	%rd60, %r143, 4;
	add.s64 	%rd61, %rd59, %rd60;
	st.global.u32 	[%rd61], %r142;
$L__BB0_45:
	ret;

}


// ===== COMPILED SASS (sm_100) =====

	.target	sm_100

	.elftype	@"ET_EXEC"


//--------------------- .note.nv.tkinfo           --------------------------
	.section	.note.nv.tkinfo,"",@"SHT_NOTE"
	.sectionflags	@"SHF_NOTE_NV_TKINFO"
	.tkinfo
        /*0018*/ 	.word	0x00000002
        /*0030*/ 	.string	""
        /*0030*/ 	.string	"ptxas"
        /*0030*/ 	.string	"Cuda compilation tools, release 13.0, V13.0.88"
        /*0030*/ 	.string	"Build cuda_13.0.r13.0/compiler.36424714_0"
        /*0030*/ 	.string	"-arch sm_100 -m 64 "



//--------------------- .note.nv.cuinfo           --------------------------
	.section	.note.nv.cuinfo,"",@"SHT_NOTE"
	.sectionflags	@"SHF_NOTE_NV_CUINFO"
        /*0018*/ 	.short	0x0002
        /*001a*/ 	.short	0x0064
        /*001c*/ 	.short	0x0082
	.zero		2


//--------------------- .nv.info                  --------------------------
	.section	.nv.info,"",@"SHT_CUDA_INFO"
	.align	4


	//----- nvinfo : EIATTR_REGCOUNT
	.align		4
        /*0000*/ 	.byte	0x04, 0x2f
        /*0002*/ 	.short	(.L_1 - .L_0)
	.align		4
.L_0:
        /*0004*/ 	.word	index@(_Z18convolution_kernelPjS_S_ii)
        /*0008*/ 	.word	0x00000020


	//----- nvinfo : EIATTR_FRAME_SIZE
	.align		4
.L_1:
        /*000c*/ 	.byte	0x04, 0x11
        /*000e*/ 	.short	(.L_3 - .L_2)
	.align		4
.L_2:
        /*0010*/ 	.word	index@(_Z18convolution_kernelPjS_S_ii)
        /*0014*/ 	.word	0x00000000


	//----- nvinfo : EIATTR_MIN_STACK_SIZE
	.align		4
.L_3:
        /*0018*/ 	.byte	0x04, 0x12
        /*001a*/ 	.short	(.L_5 - .L_4)
	.align		4
.L_4:
        /*001c*/ 	.word	index@(_Z18convolution_kernelPjS_S_ii)
        /*0020*/ 	.word	0x00000000
.L_5:


//--------------------- .nv.compat                --------------------------
	.section	.nv.compat,"",@"SHT_CUDA_COMPAT_INFO"
	.align	4
        /*0000*/ 	.byte	0x02, 0x09, 0x00, 0x00, 0x02, 0x02, 0x01, 0x00, 0x02, 0x05, 0x05, 0x00, 0x03, 0x07, 0x01, 0x01
        /*0010*/ 	.byte	0x02, 0x03, 0x00, 0x00, 0x02, 0x06, 0x01, 0x00, 0x04, 0x0b, 0x08, 0x00, 0x09, 0x00, 0x00, 0x00
        /*0020*/ 	.byte	0x00, 0x00, 0x00, 0x00


//--------------------- .nv.info._Z18convolution_kernelPjS_S_ii --------------------------
	.section	.nv.info._Z18convolution_kernelPjS_S_ii,"",@"SHT_CUDA_INFO"
	.sectionflags	@""
	.align	4


	//----- nvinfo : EIATTR_CUDA_API_VERSION
	.align		4
        /*0000*/ 	.byte	0x04, 0x37
        /*0002*/ 	.short	(.L_7 - .L_6)
.L_6:
        /*0004*/ 	.word	0x00000082


	//----- nvinfo : EIATTR_KPARAM_INFO
	.align		4
.L_7:
        /*0008*/ 	.byte	0x04, 0x17
        /*000a*/ 	.short	(.L_9 - .L_8)
.L_8:
        /*000c*/ 	.word	0x00000000
        /*0010*/ 	.short	0x0004
        /*0012*/ 	.short	0x001c
        /*0014*/ 	.byte	0x00, 0xf0, 0x11, 0x00


	//----- nvinfo : EIATTR_KPARAM_INFO
	.align		4
.L_9:
        /*0018*/ 	.byte	0x04, 0x17
        /*001a*/ 	.short	(.L_11 - .L_10)
.L_10:
        /*001c*/ 	.word	0x00000000
        /*0020*/ 	.short	0x0003
        /*0022*/ 	.short	0x0018
        /*0024*/ 	.byte	0x00, 0xf0, 0x11, 0x00


	//----- nvinfo : EIATTR_KPARAM_INFO
	.align		4
.L_11:
        /*0028*/ 	.byte	0x04, 0x17
        /*002a*/ 	.short	(.L_13 - .L_12)
.L_12:
        /*002c*/ 	.word	0x00000000
        /*0030*/ 	.short	0x0002
        /*0032*/ 	.short	0x0010
        /*0034*/ 	.byte	0x00, 0xf5, 0x21, 0x00


	//----- nvinfo : EIATTR_KPARAM_INFO
	.align		4
.L_13:
        /*0038*/ 	.byte	0x04, 0x17
        /*003a*/ 	.short	(.L_15 - .L_14)
.L_14:
        /*003c*/ 	.word	0x00000000
        /*0040*/ 	.short	0x0001
        /*0042*/ 	.short	0x0008
        /*0044*/ 	.byte	0x00, 0xf5, 0x21, 0x00


	//----- nvinfo : EIATTR_KPARAM_INFO
	.align		4
.L_15:
        /*0048*/ 	.byte	0x04, 0x17
        /*004a*/ 	.short	(.L_17 - .L_16)
.L_16:
        /*004c*/ 	.word	0x00000000
        /*0050*/ 	.short	0x0000
        /*0052*/ 	.short	0x0000
        /*0054*/ 	.byte	0x00, 0xf5, 0x21, 0x00


	//----- nvinfo : EIATTR_SPARSE_MMA_MASK
	.align		4
.L_17:
        /*0058*/ 	.byte	0x03, 0x50
        /*005a*/ 	.short	0x0000


	//----- nvinfo : EIATTR_MAXREG_COUNT
	.align		4
        /*005c*/ 	.byte	0x03, 0x1b
        /*005e*/ 	.short	0x00ff


	//----- nvinfo : EIATTR_MERCURY_ISA_VERSION
	.align		4
        /*0060*/ 	.byte	0x03, 0x5f
        /*0062*/ 	.short	0x0101


	//----- nvinfo : EIATTR_VRC_CTA_INIT_COUNT
	.align		4
        /*0064*/ 	.byte	0x02, 0x4a
	.zero		1
	.zero		1


	//----- nvinfo : EIATTR_EXIT_INSTR_OFFSETS
	.align		4
        /*0068*/ 	.byte	0x04, 0x1c
        /*006a*/ 	.short	(.L_19 - .L_18)


	//   ....[0]....
.L_18:
        /*006c*/ 	.word	0x000000c0


	//   ....[1]....
        /*0070*/ 	.word	0x00000f20


	//----- nvinfo : EIATTR_CRS_STACK_SIZE
	.align		4
.L_19:
        /*0074*/ 	.byte	0x04, 0x1e
        /*0076*/ 	.short	(.L_21 - .L_20)
.L_20:
        /*0078*/ 	.word	0x00000000


	//----- nvinfo : EIATTR_CBANK_PARAM_SIZE
	.align		4
.L_21:
        /*007c*/ 	.byte	0x03, 0x19
        /*007e*/ 	.short	0x0020


	//----- nvinfo : EIATTR_PARAM_CBANK
	.align		4
        /*0080*/ 	.byte	0x04, 0x0a
        /*0082*/ 	.short	(.L_23 - .L_22)
	.align		4
.L_22:
        /*0084*/ 	.word	index@(.nv.constant0._Z18convolution_kernelPjS_S_ii)
        /*0088*/ 	.short	0x0380
        /*008a*/ 	.short	0x0020


	//----- nvinfo : EIATTR_SW_WAR
	.align		4
.L_23:
        /*008c*/ 	.byte	0x04, 0x36
        /*008e*/ 	.short	(.L_25 - .L_24)
.L_24:
        /*0090*/ 	.word	0x00000008
.L_25:


//--------------------- .nv.callgraph             --------------------------
	.section	.nv.callgraph,"",@"SHT_CUDA_CALLGRAPH"
	.align	4
	.sectionentsize	8
	.align		4
        /*0000*/ 	.word	0x00000000
	.align		4
        /*0004*/ 	.word	0xffffffff
	.align		4
        /*0008*/ 	.word	0x00000000
	.align		4
        /*000c*/ 	.word	0xfffffffe
	.align		4
        /*0010*/ 	.word	0x00000000
	.align		4
        /*0014*/ 	.word	0xfffffffd
	.align		4
        /*0018*/ 	.word	0x00000000
	.align		4
        /*001c*/ 	.word	0xfffffffc


//--------------------- .text._Z18convolution_kernelPjS_S_ii --------------------------
	.section	.text._Z18convolution_kernelPjS_S_ii,"ax",@progbits
	.align	128
        .global         _Z18convolution_kernelPjS_S_ii
        .type           _Z18convolution_kernelPjS_S_ii,@function
        .size           _Z18convolution_kernelPjS_S_ii,(.L_x_9 - _Z18convolution_kernelPjS_S_ii)
        .other          _Z18convolution_kernelPjS_S_ii,@"STO_CUDA_ENTRY STV_DEFAULT"
_Z18convolution_kernelPjS_S_ii:
.text._Z18convolution_kernelPjS_S_ii:
[----:B------:R-:W-:Y:S01]  /*0000*/  LDC R1, c[0x0][0x37c] ;  /* 0x0000df00ff017b82 */ /* 0x000fe20000000800 */
[----:B------:R-:W0:Y:S07]  /*0010*/  S2R R3, SR_TID.Y ;  /* 0x0000000000037919 */ /* 0x000e2e0000002200 */
[----:B------:R-:W0:Y:S01]  /*0020*/  S2UR UR4, SR_CTAID.Y ;  /* 0x00000000000479c3 */ /* 0x000e220000002600 */
[----:B------:R-:W1:Y:S01]  /*0030*/  LDCU UR6, c[0x0][0x398] ;  /* 0x00007300ff0677ac */ /* 0x000e620008000800 */
[----:B------:R-:W2:Y:S06]  /*0040*/  S2R R5, SR_TID.X ;  /* 0x0000000000057919 */ /* 0x000eac0000002100 */
[----:B------:R-:W0:Y:S08]  /*0050*/  LDC R2, c[0x0][0x364] ;  /* 0x0000d900ff027b82 */ /* 0x000e300000000800 */
[----:B------:R-:W2:Y:S08]  /*0060*/  S2UR UR5, SR_CTAID.X ;  /* 0x00000000000579c3 */ /* 0x000eb00000002500 */
[----:B------:R-:W2:Y:S01]  /*0070*/  LDC R0, c[0x0][0x360] ;  /* 0x0000d800ff007b82 */ /* 0x000ea20000000800 */
[----:B0-----:R-:W-:-:S02]  /*0080*/  IMAD R2, R2, UR4, R3 ;  /* 0x0000000402027c24 */ /* 0x001fc4000f8e0203 */
[----:B--2---:R-:W-:-:S05]  /*0090*/  IMAD R3, R0, UR5, R5 ;  /* 0x0000000500037c24 */ /* 0x004fca000f8e0205 */
[----:B------:R-:W-:-:S04]  /*00a0*/  VIMNMX R0, PT, PT, R2, R3, !PT ;  /* 0x0000000302007248 */ /* 0x000fc80007fe0100 */
[----:B-1----:R-:W-:-:S13]  /*00b0*/  ISETP.GE.AND P0, PT, R0, UR6, PT ;  /* 0x0000000600007c0c */ /* 0x002fda000bf06270 */
[----:B------:R-:W-:Y:S05]  /*00c0*/  @P0 EXIT ;  /* 0x000000000000094d */ /* 0x000fea0003800000 */
[----:B------:R-:W0:Y:S01]  /*00d0*/  LDCU UR5, c[0x0][0x39c] ;  /* 0x00007380ff0577ac */ /* 0x000e220008000800 */
[----:B------:R-:W-:Y:S01]  /*00e0*/  IMAD.MOV.U32 R0, RZ, RZ, RZ ;  /* 0x000000ffff007224 */ /* 0x000fe200078e00ff */
[----:B------:R-:W1:Y:S01]  /*00f0*/  LDCU.64 UR10, c[0x0][0x358] ;  /* 0x00006b00ff0a77ac */ /* 0x000e620008000a00 */
[----:B0-----:R-:W-:-:S09]  /*0100*/  UISETP.GE.AND UP0, UPT, UR5, 0x1, UPT ;  /* 0x000000010500788c */ /* 0x001fd2000bf06270 */
[----:B-1----:R-:W-:Y:S05]  /*0110*/  BRA.U !UP0, `(.L_x_0) ;  /* 0x0000000d086c7547 */ /* 0x002fea000b800000 */
[----:B------:R-:W-:Y:S01]  /*0120*/  ULOP3.LUT UR8, UR5, 0x7, URZ, 0xc0, !UPT ;  /* 0x0000000705087892 */ /* 0x000fe2000f8ec0ff */
[----:B------:R-:W-:Y:S01]  /*0130*/  IMAD.MOV.U32 R0, RZ, RZ, RZ ;  /* 0x000000ffff007224 */ /* 0x000fe200078e00ff */
[----:B------:R-:W-:Y:S02]  /*0140*/  USHF.R.U32.HI UR4, URZ, 0x1, UR5 ;  /* 0x00000001ff047899 */ /* 0x000fe40008011605 */
[----:B------:R-:W-:Y:S02]  /*0150*/  UIADD3 UR6, UPT, UPT, UR8, -0x1, URZ ;  /* 0xffffffff08067890 */ /* 0x000fe4000fffe0ff */
[----:B------:R-:W-:Y:S02]  /*0160*/  ULOP3.LUT UR9, UR5, 0x3, URZ, 0xc0, !UPT ;  /* 0x0000000305097892 */ /* 0x000fe4000f8ec0ff */
[----:B------:R-:W-:Y:S01]  /*0170*/  IADD3 R4, PT, PT, R2, -UR4, RZ ;  /* 0x8000000402047c10 */ /* 0x000fe2000fffe0ff */
[----:B------:R-:W-:Y:S01]  /*0180*/  VIADD R5, R3, -UR4 ;  /* 0x8000000403057c36 */ /* 0x000fe20008000000 */
[----:B------:R-:W-:-:S02]  /*0190*/  ULOP3.LUT UR5, UR5, 0x7ffffff8, URZ, 0xc0, !UPT ;  /* 0x7ffffff805057892 */ /* 0x000fc4000f8ec0ff */
[----:B------:R-:W-:Y:S01]  /*01a0*/  UISETP.GE.U32.AND UP1, UPT, UR6, 0x3, UPT ;  /* 0x000000030600788c */ /* 0x000fe2000bf26070 */
[----:B------:R-:W-:-:S10]  /*01b0*/  UMOV UR4, URZ ;  /* 0x000000ff00047c82 */ /* 0x000fd40008000000 */
.L_x_7:
[----:B------:R-:W0:Y:S01]  /*01c0*/  LDCU.64 UR6, c[0x0][0x398] ;  /* 0x00007300ff0677ac */ /* 0x000e220008000a00 */
[----:B------:R-:W-:Y:S02]  /*01d0*/  VIADD R6, R4, UR4 ;  /* 0x0000000404067c36 */ /* 0x000fe40008000000 */
[----:B------:R-:W-:Y:S01]  /*01e0*/  HFMA2 R20, -RZ, RZ, 0, 0 ;  /* 0x00000000ff147431 */ /* 0x000fe200000001ff */
[----:B0-----:R-:W-:Y:S02]  /*01f0*/  UISETP.GE.U32.AND UP2, UPT, UR7, 0x8, UPT ;  /* 0x000000080700788c */ /* 0x001fe4000bf46070 */
[C---:B------:R-:W-:Y:S01]  /*0200*/  ISETP.GE.AND P0, PT, R6.reuse, UR6, PT ;  /* 0x0000000606007c0c */ /* 0x040fe2000bf06270 */
[----:B------:R-:W-:Y:S02]  /*0210*/  UIMAD UR12, UR4, UR7, URZ ;  /* 0x00000007040c72a4 */ /* 0x000fe4000f8e02ff */
[----:B------:R-:W-:Y:S01]  /*0220*/  UIADD3 UR4, UPT, UPT, UR4, 0x1, URZ ;  /* 0x0000000104047890 */ /* 0x000fe2000fffe0ff */
[----:B------:R-:W-:-:S03]  /*0230*/  ISETP.GT.AND P0, PT, R6, -0x1, !P0 ;  /* 0xffffffff0600780c */ /* 0x000fc60004704270 */
[----:B------:R-:W-:Y:S01]  /*0240*/  UISETP.NE.AND UP0, UPT, UR4, UR7, UPT ;  /* 0x000000070400728c */ /* 0x000fe2000bf05270 */
[----:B------:R-:W-:Y:S10]  /*0250*/  BRA.U !UP2, `(.L_x_1) ;  /* 0x000000050a787547 */ /* 0x000ff4000b800000 */
[----:B------:R-:W0:Y:S01]  /*0260*/  LDC.64 R8, c[0x0][0x388] ;  /* 0x0000e200ff087b82 */ /* 0x000e220000000a00 */
[----:B------:R-:W-:Y:S01]  /*0270*/  IMAD.MOV.U32 R24, RZ, RZ, RZ ;  /* 0x000000ffff187224 */ /* 0x000fe200078e00ff */
[----:B------:R-:W1:Y:S06]  /*0280*/  LDCU UR6, c[0x0][0x398] ;  /* 0x00007300ff0677ac */ /* 0x000e6c0008000800 */
.L_x_2:
[----:B------:R-:W-:Y:S01]  /*0290*/  IMAD.IADD R29, R5, 0x1, R24 ;  /* 0x00000001051d7824 */ /* 0x000fe200078e0218 */
[----:B------:R-:W2:Y:S01]  /*02a0*/  LDC.64 R10, c[0x0][0x380] ;  /* 0x0000e000ff0a7b82 */ /* 0x000ea20000000a00 */
[----:B------:R-:W-:-:S03]  /*02b0*/  IADD3 R18, P1, PT, R24, UR12, RZ ;  /* 0x0000000c18127c10 */ /* 0x000fc6000ff3e0ff */
[C---:B------:R-:W-:Y:S02]  /*02c0*/  IADD3 R21, PT, PT, R29.reuse, 0x1, RZ ;  /* 0x000000011d157810 */ /* 0x040fe40007ffe0ff */
[----:B-1----:R-:W-:Y:S01]  /*02d0*/  ISETP.GE.AND P6, PT, R29, UR6, PT ;  /* 0x000000061d007c0c */ /* 0x002fe2000bfc6270 */
[----:B------:R-:W-:Y:S01]  /*02e0*/  IMAD.X R19, RZ, RZ, RZ, P1 ;  /* 0x000000ffff137224 */ /* 0x000fe200008e06ff */
[----:B------:R-:W-:Y:S01]  /*02f0*/  ISETP.GE.AND P3, PT, R21, UR6, PT ;  /* 0x0000000615007c0c */ /* 0x000fe2000bf66270 */
[----:B------:R-:W1:Y:S01]  /*0300*/  LDC.64 R16, c[0x0][0x388] ;  /* 0x0000e200ff107b82 */ /* 0x000e620000000a00 */
[----:B------:R-:W-:Y:S02]  /*0310*/  ISETP.GT.AND P6, PT, R29, -0x1, !P6 ;  /* 0xffffffff1d00780c */ /* 0x000fe400077c4270 */
[----:B------:R-:W-:Y:S02]  /*0320*/  ISETP.GT.AND P3, PT, R21, -0x1, !P3 ;  /* 0xffffffff1500780c */ /* 0x000fe40005f64270 */
[----:B------:R-:W-:-:S02]  /*0330*/  PLOP3.LUT P6, PT, P0, P6, PT, 0x80, 0x8 ;  /* 0x000000000008781c */ /* 0x000fc400007cd070 */
[----:B------:R-:W-:Y:S02]  /*0340*/  PLOP3.LUT P3, PT, P0, P3, PT, 0x80, 0x8 ;  /* 0x000000000008781c */ /* 0x000fe40000767070 */
[----:B0-----:R-:W-:-:S09]  /*0350*/  LEA R12, P1, R18, R8, 0x2 ;  /* 0x00000008120c7211 */ /* 0x001fd200078210ff */
[----:B------:R-:W-:Y:S02]  /*0360*/  @P6 IMAD R7, R6, UR6, R29 ;  /* 0x0000000606076c24 */ /* 0x000fe4000f8e021d */
[----:B------:R-:W0:Y:S01]  /*0370*/  @P3 LDC.64 R14, c[0x0][0x380] ;  /* 0x0000e000ff0e3b82 */ /* 0x000e220000000a00 */
[----:B------:R-:W-:Y:S02]  /*0380*/  @P6 VIADD R13, R24, UR12 ;  /* 0x0000000c180d6c36 */ /* 0x000fe40008000000 */
[----:B--2---:R-:W-:-:S04]  /*0390*/  @P6 IMAD.WIDE.U32 R10, R7, 0x4, R10 ;  /* 0x00000004070a6825 */ /* 0x004fc800078e000a */
[----:B------:R-:W-:Y:S02]  /*03a0*/  @P3 IMAD R7, R6, UR6, R21 ;  /* 0x0000000606073c24 */ /* 0x000fe4000f8e0215 */
[----:B-1----:R-:W-:Y:S01]  /*03b0*/  @P6 IMAD.WIDE.U32 R16, R13, 0x4, R16 ;  /* 0x000000040d106825 */ /* 0x002fe200078e0010 */
[----:B------:R-:W-:Y:S01]  /*03c0*/  LEA.HI.X R13, R18, R9, R19, 0x2, P1 ;  /* 0x00000009120d7211 */ /* 0x000fe200008f1413 */
[----:B------:R-:W2:Y:S04]  /*03d0*/  @P6 LDG.E R11, desc[UR10][R10.64] ;  /* 0x0000000a0a0b6981 */ /* 0x000ea8000c1e1900 */
[----:B------:R-:W2:Y:S04]  /*03e0*/  @P6 LDG.E R16, desc[UR10][R16.64] ;  /* 0x0000000a10106981 */ /* 0x000ea8000c1e1900 */
[----:B------:R-:W3:Y:S01]  /*03f0*/  @P3 LDG.E R22, desc[UR10][R12.64+0x4] ;  /* 0x0000040a0c163981 */ /* 0x000ee2000c1e1900 */
[----:B0-----:R-:W-:-:S06]  /*0400*/  @P3 IMAD.WIDE.U32 R14, R7, 0x4, R14 ;  /* 0x00000004070e3825 */ /* 0x001fcc00078e000e */
[----:B------:R-:W3:Y:S01]  /*0410*/  @P3 LDG.E R15, desc[UR10][R14.64] ;  /* 0x0000000a0e0f3981 */ /* 0x000ee2000c1e1900 */
[C---:B------:R-:W-:Y:S01]  /*0420*/  IADD3 R26, PT, PT, R29.reuse, 0x2, RZ ;  /* 0x000000021d1a7810 */ /* 0x040fe20007ffe0ff */
[----:B------:R-:W-:-:S03]  /*0430*/  VIADD R23, R29, 0x3 ;  /* 0x000000031d177836 */ /* 0x000fc60000000000 */
[C---:B------:R-:W-:Y:S02]  /*0440*/  ISETP.GE.AND P2, PT, R26.reuse, UR6, PT ;  /* 0x000000061a007c0c */ /* 0x040fe4000bf46270 */
[----:B------:R-:W-:Y:S02]  /*0450*/  ISETP.GE.AND P1, PT, R23, UR6, PT ;  /* 0x0000000617007c0c */ /* 0x000fe4000bf26270 */
[----:B------:R-:W-:Y:S01]  /*0460*/  ISETP.GT.AND P2, PT, R26, -0x1, !P2 ;  /* 0xffffffff1a00780c */ /* 0x000fe20005744270 */
[----:B------:R-:W-:Y:S01]  /*0470*/  VIADD R25, R29, 0x4 ;  /* 0x000000041d197836 */ /* 0x000fe20000000000 */
[----:B------:R-:W-:Y:S02]  /*0480*/  ISETP.GT.AND P1, PT, R23, -0x1, !P1 ;  /* 0xffffffff1700780c */ /* 0x000fe40004f24270 */
[----:B------:R-:W-:Y:S02]  /*0490*/  PLOP3.LUT P2, PT, P0, P2, PT, 0x80, 0x8 ;  /* 0x000000000008781c */ /* 0x000fe40000745070 */
[----:B------:R-:W-:-:S02]  /*04a0*/  PLOP3.LUT P1, PT, P0, P1, PT, 0x80, 0x8 ;  /* 0x000000000008781c */ /* 0x000fc40000723070 */
[----:B------:R-:W-:Y:S02]  /*04b0*/  ISETP.GE.AND P4, PT, R25, UR6, PT ;  /* 0x0000000619007c0c */ /* 0x000fe4000bf86270 */
[C---:B------:R-:W-:Y:S01]  /*04c0*/  IADD3 R27, PT, PT, R29.reuse, 0x5, RZ ;  /* 0x000000051d1b7810 */ /* 0x040fe20007ffe0ff */
[----:B------:R-:W-:Y:S01]  /*04d0*/  VIADD R7, R29, 0x6 ;  /* 0x000000061d077836 */ /* 0x000fe20000000000 */
[----:B------:R-:W-:Y:S02]  /*04e0*/  ISETP.GT.AND P4, PT, R25, -0x1, !P4 ;  /* 0xffffffff1900780c */ /* 0x000fe40006784270 */
[C---:B------:R-:W-:Y:S02]  /*04f0*/  ISETP.GE.AND P5, PT, R27.reuse, UR6, PT ;  /* 0x000000061b007c0c */ /* 0x040fe4000bfa6270 */
[----:B------:R-:W-:Y:S01]  /*0500*/  PLOP3.LUT P4, PT, P0, P4, PT, 0x80, 0x8 ;  /* 0x000000000008781c */ /* 0x000fe20000789070 */
[----:B------:R-:W0:Y:S01]  /*0510*/  @P2 LDC.64 R20, c[0x0][0x380] ;  /* 0x0000e000ff142b82 */ /* 0x000e220000000a00 */
[----:B------:R-:W-:-:S02]  /*0520*/  ISETP.GT.AND P5, PT, R27, -0x1, !P5 ;  /* 0xffffffff1b00780c */ /* 0x000fc40006fa4270 */
[----:B------:R-:W-:Y:S02]  /*0530*/  IADD3 R29, PT, PT, R29, 0x7, RZ ;  /* 0x000000071d1d7810 */ /* 0x000fe40007ffe0ff */
[----:B------:R-:W-:-:S03]  /*0540*/  PLOP3.LUT P5, PT, P0, P5, PT, 0x80, 0x8 ;  /* 0x000000000008781c */ /* 0x000fc600007ab070 */
[----:B------:R-:W1:Y:S01]  /*0550*/  @P1 LDC.64 R18, c[0x0][0x380] ;  /* 0x0000e000ff121b82 */ /* 0x000e620000000a00 */
[----:B------:R-:W-:-:S03]  /*0560*/  @P1 IMAD R23, R6, UR6, R23 ;  /* 0x0000000606171c24 */ /* 0x000fc6000f8e0217 */
[----:B------:R-:W-:-:S06]  /*0570*/  @P4 IMAD R25, R6, UR6, R25 ;  /* 0x0000000606194c24 */ /* 0x000fcc000f8e0219 */
[----:B------:R-:W-:Y:S02]  /*0580*/  @P5 IMAD R27, R6, UR6, R27 ;  /* 0x00000006061b5c24 */ /* 0x000fe4000f8e021b */
[----:B-1----:R-:W-:-:S06]  /*0590*/  @P1 IMAD.WIDE.U32 R18, R23, 0x4, R18 ;  /* 0x0000000417121825 */ /* 0x002fcc00078e0012 */
[----:B------:R-:W4:Y:S04]  /*05a0*/  @P1 LDG.E R19, desc[UR10][R18.64] ;  /* 0x0000000a12131981 */ /* 0x000f28000c1e1900 */
[----:B------:R-:W5:Y:S01]  /*05b0*/  @P5 LDG.E R18, desc[UR10][R12.64+0x14] ;  /* 0x0000140a0c125981 */ /* 0x000f62000c1e1900 */
[----:B--2---:R-:W-:Y:S01]  /*05c0*/  @P6 IMAD R0, R11, R16, R0 ;  /* 0x000000100b006224 */ /* 0x004fe200078e0200 */
[----:B------:R-:W-:Y:S01]  /*05d0*/  ISETP.GE.AND P6, PT, R7, UR6, PT ;  /* 0x0000000607007c0c */ /* 0x000fe2000bfc6270 */
[----:B------:R-:W1:Y:S08]  /*05e0*/  @P4 LDC.64 R16, c[0x0][0x380] ;  /* 0x0000e000ff104b82 */ /* 0x000e700000000a00 */
[----:B------:R-:W2:Y:S01]  /*05f0*/  @P5 LDC.64 R10, c[0x0][0x380] ;  /* 0x0000e000ff0a5b82 */ /* 0x000ea20000000a00 */
[----:B---3--:R-:W-:Y:S01]  /*0600*/  @P3 IMAD R0, R15, R22, R0 ;  /* 0x000000160f003224 */ /* 0x008fe200078e0200 */
[----:B------:R-:W-:-:S02]  /*0610*/  ISETP.GT.AND P3, PT, R7, -0x1, !P6 ;  /* 0xffffffff0700780c */ /* 0x000fc40007764270 */
[C---:B------:R-:W-:Y:S02]  /*0620*/  ISETP.GE.AND P6, PT, R29.reuse, UR6, PT ;  /* 0x000000061d007c0c */ /* 0x040fe4000bfc6270 */
[----:B------:R-:W-:Y:S02]  /*0630*/  PLOP3.LUT P3, PT, P0, P3, PT, 0x80, 0x8 ;  /* 0x000000000008781c */ /* 0x000fe40000767070 */
[----:B------:R-:W-:Y:S01]  /*0640*/  ISETP.GT.AND P6, PT, R29, -0x1, !P6 ;  /* 0xffffffff1d00780c */ /* 0x000fe200077c4270 */
[----:B------:R-:W-:Y:S02]  /*0650*/  @P2 IMAD R15, R6, UR6, R26 ;  /* 0x00000006060f2c24 */ /* 0x000fe4000f8e021a */
[----:B------:R-:W4:Y:S01]  /*0660*/  @P1 LDG.E R26, desc[UR10][R12.64+0xc] ;  /* 0x00000c0a0c1a1981 */ /* 0x000f22000c1e1900 */
[----:B------:R-:W-:Y:S01]  /*0670*/  PLOP3.LUT P6, PT, P0, P6, PT, 0x80, 0x8 ;  /* 0x000000000008781c */ /* 0x000fe200007cd070 */
[----:B0-----:R-:W-:-:S06]  /*0680*/  @P2 IMAD.WIDE.U32 R20, R15, 0x4, R20 ;  /* 0x000000040f142825 */ /* 0x001fcc00078e0014 */
[----:B------:R-:W0:Y:S01]  /*0690*/  @P3 LDC.64 R14, c[0x0][0x380] ;  /* 0x0000e000ff0e3b82 */ /* 0x000e220000000a00 */
[----:B-1----:R-:W-:Y:S01]  /*06a0*/  @P4 IMAD.WIDE.U32 R16, R25, 0x4, R16 ;  /* 0x0000000419104825 */ /* 0x002fe200078e0010 */
[----:B------:R-:W3:Y:S04]  /*06b0*/  @P2 LDG.E R21, desc[UR10][R20.64] ;  /* 0x0000000a14152981 */ /* 0x000ee8000c1e1900 */
[----:B------:R-:W3:Y:S02]  /*06c0*/  @P2 LDG.E R25, desc[UR10][R12.64+0x8] ;  /* 0x0000080a0c192981 */ /* 0x000ee4000c1e1900 */
[----:B------:R-:W1:Y:S01]  /*06d0*/  @P6 LDC.64 R22, c[0x0][0x380] ;  /* 0x0000e000ff166b82 */ /* 0x000e620000000a00 */
[----:B--2---:R-:W-:Y:S01]  /*06e0*/  @P5 IMAD.WIDE.U32 R10, R27, 0x4, R10 ;  /* 0x000000041b0a5825 */ /* 0x004fe200078e000a */
[----:B------:R-:W2:Y:S03]  /*06f0*/  @P4 LDG.E R17, desc[UR10][R16.64] ;  /* 0x0000000a10114981 */ /* 0x000ea6000c1e1900 */
[C---:B------:R-:W-:Y:S01]  /*0700*/  @P3 IMAD R27, R6.reuse, UR6, R7 ;  /* 0x00000006061b3c24 */ /* 0x040fe2000f8e0207 */
[----:B------:R-:W5:Y:S01]  /*0710*/  @P3 LDG.E R20, desc[UR10][R12.64+0x18] ;  /* 0x0000180a0c143981 */ /* 0x000f62000c1e1900 */
[----:B------:R-:W-:-:S03]  /*0720*/  @P6 IMAD R29, R6, UR6, R29 ;  /* 0x00000006061d6c24 */ /* 0x000fc6000f8e021d */
[----:B------:R-:W2:Y:S04]  /*0730*/  @P4 LDG.E R7, desc[UR10][R12.64+0x10] ;  /* 0x0000100a0c074981 */ /* 0x000ea8000c1e1900 */
[----:B------:R-:W5:Y:S01]  /*0740*/  @P5 LDG.E R11, desc[UR10][R10.64] ;  /* 0x0000000a0a0b5981 */ /* 0x000f62000c1e1900 */
[----:B0-----:R-:W-:-:S03]  /*0750*/  @P3 IMAD.WIDE.U32 R14, R27, 0x4, R14 ;  /* 0x000000041b0e3825 */ /* 0x001fc600078e000e */
[----:B------:R-:W5:Y:S04]  /*0760*/  @P6 LDG.E R27, desc[UR10][R12.64+0x1c] ;  /* 0x00001c0a0c1b6981 */ /* 0x000f68000c1e1900 */
[----:B------:R-:W5:Y:S01]  /*0770*/  @P3 LDG.E R15, desc[UR10][R14.64] ;  /* 0x0000000a0e0f3981 */ /* 0x000f62000c1e1900 */
[----:B-1----:R-:W-:-:S06]  /*0780*/  @P6 IMAD.WIDE.U32 R22, R29, 0x4, R22 ;  /* 0x000000041d166825 */ /* 0x002fcc00078e0016 */
[----:B------:R-:W5:Y:S01]  /*0790*/  @P6 LDG.E R23, desc[UR10][R22.64] ;  /* 0x0000000a16176981 */ /* 0x000f62000c1e1900 */
[----:B------:R-:W-:Y:S02]  /*07a0*/  VIADD R24, R24, 0x8 ;  /* 0x0000000818187836 */ /* 0x000fe40000000000 */
[----:B---3--:R-:W-:-:S04]  /*07b0*/  @P2 IMAD R0, R21, R25, R0 ;  /* 0x0000001915002224 */ /* 0x008fc800078e0200 */
[----:B----4-:R-:W-:Y:S01]  /*07c0*/  @P1 IMAD R0, R19, R26, R0 ;  /* 0x0000001a13001224 */ /* 0x010fe200078e0200 */
[----:B------:R-:W-:-:S03]  /*07d0*/  ISETP.NE.AND P1, PT, R24, UR5, PT ;  /* 0x0000000518007c0c */ /* 0x000fc6000bf25270 */
[----:B--2---:R-:W-:-:S04]  /*07e0*/  @P4 IMAD R0, R17, R7, R0 ;  /* 0x0000000711004224 */ /* 0x004fc800078e0200 */
[----:B-----5:R-:W-:-:S04]  /*07f0*/  @P5 IMAD R0, R11, R18, R0 ;  /* 0x000000120b005224 */ /* 0x020fc800078e0200 */
[----:B------:R-:W-:-:S04]  /*0800*/  @P3 IMAD R0, R15, R20, R0 ;  /* 0x000000140f003224 */ /* 0x000fc800078e0200 */
[----:B------:R-:W-:Y:S01]  /*0810*/  @P6 IMAD R0, R23, R27, R0 ;  /* 0x0000001b17006224 */ /* 0x000fe200078e0200 */
[----:B------:R-:W-:Y:S06]  /*0820*/  @P1 BRA `(.L_x_2) ;  /* 0xfffffff800981947 */ /* 0x000fec000383ffff */
[----:B------:R-:W-:-:S07]  /*0830*/  MOV R20, UR5 ;  /* 0x0000000500147c02 */ /* 0x000fce0008000f00 */
.L_x_1:
[----:B------:R-:W-:-:S09]  /*0840*/  UISETP.NE.AND UP2, UPT, UR8, URZ, UPT ;  /* 0x000000ff0800728c */ /* 0x000fd2000bf45270 */
[----:B------:R-:W-:Y:S05]  /*0850*/  BRA.U !UP2, `(.L_x_3) ;  /* 0x000000050a987547 */ /* 0x000fea000b800000 */
[----:B------:R-:W-:Y:S01]  /*0860*/  UISETP.NE.AND UP2, UPT, UR9, URZ, UPT ;  /* 0x000000ff0900728c */ /* 0x000fe2000bf45270 */
[----:B------:R-:W-:Y:S10]  /*0870*/  BRA.U !UP1, `(.L_x_4) ;  /* 0x0000000109c47547 */ /* 0x000ff4000b800000 */
[----:B------:R-:W-:Y:S01]  /*0880*/  IMAD.IADD R25, R5, 0x1, R20 ;  /* 0x0000000105197824 */ /* 0x000fe200078e0214 */
[----:B------:R-:W0:Y:S01]  /*0890*/  LDC.64 R16, c[0x0][0x380] ;  /* 0x0000e000ff107b82 */ /* 0x000e220000000a00 */
[----:B------:R-:W-:Y:S02]  /*08a0*/  IADD3 R22, P5, PT, R20, UR12, RZ ;  /* 0x0000000c14167c10 */ /* 0x000fe4000ffbe0ff */
[C---:B------:R-:W-:Y:S01]  /*08b0*/  VIADD R7, R25.reuse, 0x2 ;  /* 0x0000000219077836 */ /* 0x040fe20000000000 */
[C---:B------:R-:W-:Y:S02]  /*08c0*/  IADD3 R23, PT, PT, R25.reuse, 0x1, RZ ;  /* 0x0000000119177810 */ /* 0x040fe40007ffe0ff */
[----:B------:R-:W-:Y:S02]  /*08d0*/  IADD3 R21, PT, PT, R25, 0x3, RZ ;  /* 0x0000000319157810 */ /* 0x000fe40007ffe0ff */
[----:B------:R-:W-:Y:S01]  /*08e0*/  ISETP.GE.AND P1, PT, R23, UR6, PT ;  /* 0x0000000617007c0c */ /* 0x000fe2000bf26270 */
[----:B------:R-:W1:Y:S01]  /*08f0*/  LDC.64 R18, c[0x0][0x388] ;  /* 0x0000e200ff127b82 */ /* 0x000e620000000a00 */
[----:B------:R-:W-:-:S02]  /*0900*/  ISETP.GE.AND P2, PT, R7, UR6, PT ;  /* 0x0000000607007c0c */ /* 0x000fc4000bf46270 */
[----:B------:R-:W-:Y:S02]  /*0910*/  ISETP.GT.AND P1, PT, R23, -0x1, !P1 ;  /* 0xffffffff1700780c */ /* 0x000fe40004f24270 */
[----:B------:R-:W-:Y:S02]  /*0920*/  ISETP.GT.AND P2, PT, R7, -0x1, !P2 ;  /* 0xffffffff0700780c */ /* 0x000fe40005744270 */
[----:B------:R-:W-:Y:S01]  /*0930*/  PLOP3.LUT P1, PT, P0, P1, PT, 0x80, 0x8 ;  /* 0x000000000008781c */ /* 0x000fe20000723070 */
[----:B------:R-:W2:Y:S01]  /*0940*/  LDC.64 R8, c[0x0][0x388] ;  /* 0x0000e200ff087b82 */ /* 0x000ea20000000a00 */
[----:B------:R-:W-:Y:S02]  /*0950*/  ISETP.GE.AND P4, PT, R21, UR6, PT ;  /* 0x0000000615007c0c */ /* 0x000fe4000bf86270 */
[----:B------:R-:W-:Y:S02]  /*0960*/  ISETP.GE.AND P3, PT, R25, UR6, PT ;  /* 0x0000000619007c0c */ /* 0x000fe4000bf66270 */
[----:B------:R-:W-:-:S02]  /*0970*/  PLOP3.LUT P2, PT, P0, P2, PT, 0x80, 0x8 ;  /* 0x000000000008781c */ /* 0x000fc40000745070 */
[----:B------:R-:W-:Y:S02]  /*0980*/  ISETP.GT.AND P4, PT, R21, -0x1, !P4 ;  /* 0xffffffff1500780c */ /* 0x000fe40006784270 */
[----:B------:R-:W-:Y:S02]  /*0990*/  ISETP.GT.AND P3, PT, R25, -0x1, !P3 ;  /* 0xffffffff1900780c */ /* 0x000fe40005f64270 */
[----:B------:R-:W-:Y:S01]  /*09a0*/  PLOP3.LUT P4, PT, P0, P4, PT, 0x80, 0x8 ;  /* 0x000000000008781c */ /* 0x000fe20000789070 */
[----:B------:R-:W3:Y:S01]  /*09b0*/  @P1 LDC.64 R10, c[0x0][0x380] ;  /* 0x0000e000ff0a1b82 */ /* 0x000ee20000000a00 */
[----:B------:R-:W-:Y:S01]  /*09c0*/  PLOP3.LUT P3, PT, P0, P3, PT, 0x80, 0x8 ;  /* 0x000000000008781c */ /* 0x000fe20000767070 */
[----:B------:R-:W-:Y:S01]  /*09d0*/  @P1 IMAD R27, R6, UR6, R23 ;  /* 0x00000006061b1c24 */ /* 0x000fe2000f8e0217 */
[----:B------:R-:W-:-:S03]  /*09e0*/  IADD3.X R23, PT, PT, RZ, RZ, RZ, P5, !PT ;  /* 0x000000ffff177210 */ /* 0x000fc60002ffe4ff */
[----:B------:R-:W-:Y:S02]  /*09f0*/  @P2 IMAD R7, R6, UR6, R7 ;  /* 0x0000000606072c24 */ /* 0x000fe4000f8e0207 */
[----:B------:R-:W4:Y:S01]  /*0a00*/  @P2 LDC.64 R12, c[0x0][0x380] ;  /* 0x0000e000ff0c2b82 */ /* 0x000f220000000a00 */
[----:B--2---:R-:W-:-:S05]  /*0a10*/  LEA R8, P6, R22, R8, 0x2 ;  /* 0x0000000816087211 */ /* 0x004fca00078c10ff */
[----:B------:R-:W-:Y:S02]  /*0a20*/  @P3 IMAD R25, R6, UR6, R25 ;  /* 0x0000000606193c24 */ /* 0x000fe4000f8e0219 */
[----:B------:R-:W2:Y:S01]  /*0a30*/  @P4 LDC.64 R14, c[0x0][0x380] ;  /* 0x0000e000ff0e4b82 */ /* 0x000ea20000000a00 */
[----:B------:R-:W-:Y:S01]  /*0a40*/  LEA.HI.X R9, R22, R9, R23, 0x2, P6 ;  /* 0x0000000916097211 */ /* 0x000fe200030f1417 */
[----:B0-----:R-:W-:-:S04]  /*0a50*/  @P3 IMAD.WIDE.U32 R16, R25, 0x4, R16 ;  /* 0x0000000419103825 */ /* 0x001fc800078e0010 */
[----:B------:R-:W-:Y:S01]  /*0a60*/  @P3 VIADD R25, R20, UR12 ;  /* 0x0000000c14193c36 */ /* 0x000fe20008000000 */
[----:B------:R-:W5:Y:S01]  /*0a70*/  @P4 LDG.E R22, desc[UR10][R8.64+0xc] ;  /* 0x00000c0a08164981 */ /* 0x000f62000c1e1900 */
[----:B---3--:R-:W-:-:S03]  /*0a80*/  @P1 IMAD.WIDE.U32 R10, R27, 0x4, R10 ;  /* 0x000000041b0a1825 */ /* 0x008fc600078e000a */
[----:B------:R-:W3:Y:S01]  /*0a90*/  @P3 LDG.E R17, desc[UR10][R16.64] ;  /* 0x0000000a10113981 */ /* 0x000ee2000c1e1900 */
[----:B-1----:R-:W-:-:S03]  /*0aa0*/  @P3 IMAD.WIDE.U32 R18, R25, 0x4, R18 ;  /* 0x0000000419123825 */ /* 0x002fc600078e0012 */
[----:B------:R-:W5:Y:S01]  /*0ab0*/  @P1 LDG.E R11, desc[UR10][R10.64] ;  /* 0x0000000a0a0b1981 */ /* 0x000f62000c1e1900 */
[----:B----4-:R-:W-:-:S03]  /*0ac0*/  @P2 IMAD.WIDE.U32 R12, R7, 0x4, R12 ;  /* 0x00000004070c2825 */ /* 0x010fc600078e000c */
[----:B------:R-:W3:Y:S01]  /*0ad0*/  @P3 LDG.E R18, desc[UR10][R18.64] ;  /* 0x0000000a12123981 */ /* 0x000ee2000c1e1900 */
[----:B------:R-:W-:-:S03]  /*0ae0*/  @P4 IMAD R21, R6, UR6, R21 ;  /* 0x0000000606154c24 */ /* 0x000fc6000f8e0215 */
[----:B------:R-:W5:Y:S01]  /*0af0*/  @P1 LDG.E R7, desc[UR10][R8.64+0x4] ;  /* 0x0000040a08071981 */ /* 0x000f62000c1e1900 */
[----:B--2---:R-:W-:-:S03]  /*0b00*/  @P4 IMAD.WIDE.U32 R14, R21, 0x4, R14 ;  /* 0x00000004150e4825 */ /* 0x004fc600078e000e */
[----:B------:R-:W2:Y:S04]  /*0b10*/  @P2 LDG.E R13, desc[UR10][R12.64] ;  /* 0x0000000a0c0d2981 */ /* 0x000ea8000c1e1900 */
[----:B------:R-:W2:Y:S04]  /*0b20*/  @P2 LDG.E R21, desc[UR10][R8.64+0x8] ;  /* 0x0000080a08152981 */ /* 0x000ea8000c1e1900 */
[----:B------:R-:W4:Y:S01]  /*0b30*/  @P4 LDG.E R15, desc[UR10][R14.64] ;  /* 0x0000000a0e0f4981 */ /* 0x000f22000c1e1900 */
[----:B------:R-:W-:Y:S02]  /*0b40*/  VIADD R20, R20, 0x4 ;  /* 0x0000000414147836 */ /* 0x000fe40000000000 */
[----:B---3--:R-:W-:-:S04]  /*0b50*/  @P3 IMAD R0, R17, R18, R0 ;  /* 0x0000001211003224 */ /* 0x008fc800078e0200 */
[----:B-----5:R-:W-:-:S04]  /*0b60*/  @P1 IMAD R0, R11, R7, R0 ;  /* 0x000000070b001224 */ /* 0x020fc800078e0200 */
[----:B--2---:R-:W-:-:S04]  /*0b70*/  @P2 IMAD R0, R13, R21, R0 ;  /* 0x000000150d002224 */ /* 0x004fc800078e0200 */
[----:B----4-:R-:W-:-:S07]  /*0b80*/  @P4 IMAD R0, R15, R22, R0 ;  /* 0x000000160f004224 */ /* 0x010fce00078e0200 */
.L_x_4:
[----:B------:R-:W-:Y:S05]  /*0b90*/  BRA.U !UP2, `(.L_x_3) ;  /* 0x000000010ac87547 */ /* 0x000fea000b800000 */
[----:B------:R-:W0:Y:S01]  /*0ba0*/  LDCU UR7, c[0x0][0x39c] ;  /* 0x00007380ff0777ac */ /* 0x000e220008000800 */
[----:B------:R-:W-:Y:S02]  /*0bb0*/  UISETP.NE.AND UP2, UPT, UR9, 0x1, UPT ;  /* 0x000000010900788c */ /* 0x000fe4000bf45270 */
[----:B0-----:R-:W-:-:S07]  /*0bc0*/  ULOP3.LUT UP3, URZ, UR7, 0x1, URZ, 0xc0, !UPT ;  /* 0x0000000107ff7892 */ /* 0x001fce000f86c0ff */
[----:B------:R-:W-:Y:S05]  /*0bd0*/  BRA.U !UP2, `(.L_x_5) ;  /* 0x000000010a747547 */ /* 0x000fea000b800000 */
[----:B------:R-:W-:Y:S01]  /*0be0*/  IADD3 R7, PT, PT, R5, R20, RZ ;  /* 0x0000001405077210 */ /* 0x000fe20007ffe0ff */
[----:B------:R-:W0:Y:S04]  /*0bf0*/  LDC.64 R14, c[0x0][0x380] ;  /* 0x0000e000ff0e7b82 */ /* 0x000e280000000a00 */
[----:B------:R-:W-:-:S04]  /*0c00*/  VIADD R17, R7, 0x1 ;  /* 0x0000000107117836 */ /* 0x000fc80000000000 */
[----:B------:R-:W1:Y:S01]  /*0c10*/  LDC.64 R12, c[0x0][0x388] ;  /* 0x0000e200ff0c7b82 */ /* 0x000e620000000a00 */
[----:B------:R-:W-:-:S04]  /*0c20*/  ISETP.GE.AND P1, PT, R17, UR6, PT ;  /* 0x0000000611007c0c */ /* 0x000fc8000bf26270 */
[----:B------:R-:W-:-:S04]  /*0c30*/  ISETP.GT.AND P1, PT, R17, -0x1, !P1 ;  /* 0xffffffff1100780c */ /* 0x000fc80004f24270 */
[----:B------:R-:W-:Y:S02]  /*0c40*/  PLOP3.LUT P2, PT, P0, P1, PT, 0x80, 0x8 ;  /* 0x000000000008781c */ /* 0x000fe40000743070 */
[----:B------:R-:W-:-:S04]  /*0c50*/  ISETP.GE.AND P1, PT, R7, UR6, PT ;  /* 0x0000000607007c0c */ /* 0x000fc8000bf26270 */
[----:B------:R-:W-:-:S04]  /*0c60*/  ISETP.GT.AND P1, PT, R7, -0x1, !P1 ;  /* 0xffffffff0700780c */ /* 0x000fc80004f24270 */
[----:B------:R-:W-:-:S03]  /*0c70*/  PLOP3.LUT P1, PT, P0, P1, PT, 0x80, 0x8 ;  /* 0x000000000008781c */ /* 0x000fc60000723070 */
[----:B------:R-:W2:Y:S01]  /*0c80*/  @P2 LDC.64 R8, c[0x0][0x388] ;  /* 0x0000e200ff082b82 */ /* 0x000ea20000000a00 */
[----:B------:R-:W-:-:S07]  /*0c90*/  @P2 IADD3 R16, P3, PT, R20, UR12, RZ ;  /* 0x0000000c14102c10 */ /* 0x000fce000ff7e0ff */
[----:B------:R-:W3:Y:S02]  /*0ca0*/  @P2 LDC.64 R10, c[0x0][0x380] ;  /* 0x0000e000ff0a2b82 */ /* 0x000ee40000000a00 */
[----:B------:R-:W-:Y:S01]  /*0cb0*/  @P1 IMAD R7, R6, UR6, R7 ;  /* 0x0000000606071c24 */ /* 0x000fe2000f8e0207 */
[----:B------:R-:W-:-:S03]  /*0cc0*/  @P1 IADD3 R19, PT, PT, R20, UR12, RZ ;  /* 0x0000000c14131c10 */ /* 0x000fc6000fffe0ff */
[----:B0-----:R-:W-:-:S04]  /*0cd0*/  @P1 IMAD.WIDE.U32 R14, R7, 0x4, R14 ;  /* 0x00000004070e1825 */ /* 0x001fc800078e000e */
[----:B------:R-:W-:Y:S02]  /*0ce0*/  @P2 IMAD R7, R6, UR6, R17 ;  /* 0x0000000606072c24 */ /* 0x000fe4000f8e0211 */
[----:B------:R-:W-:Y:S01]  /*0cf0*/  @P2 IMAD.X R17, RZ, RZ, RZ, P3 ;  /* 0x000000ffff112224 */ /* 0x000fe200018e06ff */
[----:B------:R-:W4:Y:S01]  /*0d00*/  @P1 LDG.E R15, desc[UR10][R14.64] ;  /* 0x0000000a0e0f1981 */ /* 0x000f22000c1e1900 */
[----:B-1----:R-:W-:Y:S01]  /*0d10*/  @P1 IMAD.WIDE.U32 R12, R19, 0x4, R12 ;  /* 0x00000004130c1825 */ /* 0x002fe200078e000c */
[----:B--2---:R-:W-:-:S04]  /*0d20*/  @P2 LEA R8, P3, R16, R8, 0x2 ;  /* 0x0000000810082211 */ /* 0x004fc800078610ff */
[----:B------:R-:W-:Y:S01]  /*0d30*/  @P2 LEA.HI.X R9, R16, R9, R17, 0x2, P3 ;  /* 0x0000000910092211 */ /* 0x000fe200018f1411 */
[----:B------:R-:W4:Y:S01]  /*0d40*/  @P1 LDG.E R12, desc[UR10][R12.64] ;  /* 0x0000000a0c0c1981 */ /* 0x000f22000c1e1900 */
[----:B---3--:R-:W-:-:S03]  /*0d50*/  @P2 IMAD.WIDE.U32 R10, R7, 0x4, R10 ;  /* 0x00000004070a2825 */ /* 0x008fc600078e000a */
[----:B------:R-:W2:Y:S04]  /*0d60*/  @P2 LDG.E R8, desc[UR10][R8.64+0x4] ;  /* 0x0000040a08082981 */ /* 0x000ea8000c1e1900 */
[----:B------:R-:W2:Y:S01]  /*0d70*/  @P2 LDG.E R11, desc[UR10][R10.64] ;  /* 0x0000000a0a0b2981 */ /* 0x000ea2000c1e1900 */
[----:B------:R-:W-:Y:S01]  /*0d80*/  IADD3 R20, PT, PT, R20, 0x2, RZ ;  /* 0x0000000214147810 */ /* 0x000fe20007ffe0ff */
[----:B----4-:R-:W-:-:S04]  /*0d90*/  @P1 IMAD R0, R12, R15, R0 ;  /* 0x0000000f0c001224 */ /* 0x010fc800078e0200 */
[----:B--2---:R-:W-:-:S07]  /*0da0*/  @P2 IMAD R0, R11, R8, R0 ;  /* 0x000000080b002224 */ /* 0x004fce00078e0200 */
.L_x_5:
[----:B------:R-:W-:Y:S05]  /*0db0*/  BRA.U !UP3, `(.L_x_3) ;  /* 0x000000010b407547 */ /* 0x000fea000b800000 */
[----:B------:R-:W-:Y:S01]  /*0dc0*/  IMAD.IADD R7, R5, 0x1, R20 ;  /* 0x0000000105077824 */ /* 0x000fe200078e0214 */
[----:B------:R-:W-:Y:S04]  /*0dd0*/  BSSY.RECONVERGENT B0, `(.L_x_3) ;  /* 0x000000e000007945 */ /* 0x000fe80003800200 */
[----:B------:R-:W-:-:S04]  /*0de0*/  ISETP.GE.AND P1, PT, R7, UR6, PT ;  /* 0x0000000607007c0c */ /* 0x000fc8000bf26270 */
[----:B------:R-:W-:-:S04]  /*0df0*/  ISETP.GT.AND P1, PT, R7, -0x1, !P1 ;  /* 0xffffffff0700780c */ /* 0x000fc80004f24270 */
[----:B------:R-:W-:-:S13]  /*0e00*/  PLOP3.LUT P1, PT, P0, P1, PT, 0x80, 0x8 ;  /* 0x000000000008781c */ /* 0x000fda0000723070 */
[----:B------:R-:W-:Y:S05]  /*0e10*/  @!P1 BRA `(.L_x_6) ;  /* 0x0000000000249947 */ /* 0x000fea0003800000 */
[----:B------:R-:W0:Y:S01]  /*0e20*/  LDC.64 R8, c[0x0][0x380] ;  /* 0x0000e000ff087b82 */ /* 0x000e220000000a00 */
[----:B------:R-:W-:Y:S01]  /*0e30*/  IMAD R7, R6, UR6, R7 ;  /* 0x0000000606077c24 */ /* 0x000fe2000f8e0207 */
[----:B------:R-:W-:-:S06]  /*0e40*/  IADD3 R13, PT, PT, R20, UR12, RZ ;  /* 0x0000000c140d7c10 */ /* 0x000fcc000fffe0ff */
[----:B------:R-:W1:Y:S01]  /*0e50*/  LDC.64 R10, c[0x0][0x388] ;  /* 0x0000e200ff0a7b82 */ /* 0x000e620000000a00 */
[----:B0-----:R-:W-:-:S06]  /*0e60*/  IMAD.WIDE.U32 R6, R7, 0x4, R8 ;  /* 0x0000000407067825 */ /* 0x001fcc00078e0008 */
[----:B------:R-:W2:Y:S01]  /*0e70*/  LDG.E R7, desc[UR10][R6.64] ;  /* 0x0000000a06077981 */ /* 0x000ea2000c1e1900 */
[----:B-1----:R-:W-:-:S06]  /*0e80*/  IMAD.WIDE.U32 R8, R13, 0x4, R10 ;  /* 0x000000040d087825 */ /* 0x002fcc00078e000a */
[----:B------:R-:W2:Y:S02]  /*0e90*/  LDG.E R8, desc[UR10][R8.64] ;  /* 0x0000000a08087981 */ /* 0x000ea4000c1e1900 */
[----:B--2---:R-:W-:-:S07]  /*0ea0*/  IMAD R0, R7, R8, R0 ;  /* 0x0000000807007224 */ /* 0x004fce00078e0200 */
.L_x_6:
[----:B------:R-:W-:Y:S05]  /*0eb0*/  BSYNC.RECONVERGENT B0 ;  /* 0x0000000000007941 */ /* 0x000fea0003800200 */
.L_x_3:
[----:B------:R-:W-:Y:S05]  /*0ec0*/  BRA.U UP0, `(.L_x_7) ;  /* 0xfffffff100bc7547 */ /* 0x000fea000b83ffff */
.L_x_0:
[----:B------:R-:W0:Y:S01]  /*0ed0*/  LDC.64 R4, c[0x0][0x390] ;  /* 0x0000e400ff047b82 */ /* 0x000e220000000a00 */
[----:B------:R-:W-:Y:S01]  /*0ee0*/  IMAD R3, R2, UR6, R3 ;  /* 0x0000000602037c24 */ /* 0x000fe2000f8e0203 */
[----:B------:R-:W-:-:S03]  /*0ef0*/  VIMNMX R7, PT, PT, RZ, R0, !PT ;  /* 0x00000000ff077248 */ /* 0x000fc60007fe0100 */
[----:B0-----:R-:W-:-:S05]  /*0f00*/  IMAD.WIDE R2, R3, 0x4, R4 ;  /* 0x0000000403027825 */ /* 0x001fca00078e0204 */
[----:B------:R-:W-:Y:S01]  /*0f10*/  STG.E desc[UR10][R2.64], R7 ;  /* 0x0000000702007986 */ /* 0x000fe2000c10190a */
[----:B------:R-:W-:Y:S05]  /*0f20*/  EXIT ;  /* 0x000000000000794d */ /* 0x000fea0003800000 */
.L_x_8:
[----:B------:R-:W-:-:S00]  /*0f30*/  BRA `(.L_x_8) ;  /* 0xfffffffc00fc7947 */ /* 0x000fc0000383ffff */
[----:B------:R-:W-:-:S00]  /*0f40*/  NOP ;  /* 0x0000000000007918 */ /* 0x000fc00000000000 */
        /* <DEDUP_REMOVED lines=11> */
.L_x_9:


//--------------------- .nv.shared.reserved.0     --------------------------
	.section	.nv.shared.reserved.0,"aw",@nobits
	.weak		__nv_reservedSMEM_offset_0_alias
	.size		__nv_reservedSMEM_offset_0_alias, 0, 64
	.other		__nv_reservedSMEM_offset_0_alias,@"STO_CUDA_RESERVED_SHARED STV_DEFAULT"
__nv_reservedSMEM_offset_0_alias:
	.zero		0
	.zero		64


//--------------------- .nv.constant0._Z18convolution_kernelPjS_S_ii --------------------------
	.section	.nv.constant0._Z18convolution_kernelPjS_S_ii,"a",@progbits
	.sectionflags	@""
	.align	4
.nv.constant0._Z18convolution_kernelPjS_S_ii:
	.zero		928


//--------------------- SYMBOLS --------------------------

	.type		.nv.reservedSmem.offset0,@object
	.size		.nv.reservedSmem.offset0,0x4
